//
// Generated by NVIDIA NVVM Compiler
//
// Compiler Build ID: CL-36424714
// Cuda compilation tools, release 13.0, V13.0.88
// Based on NVVM 20.0.0
//

.version 9.0
.target sm_100
.address_size 64

	// .globl	_Z6kernelPfS_S_ii
// _ZZ6kernelPfS_S_iiE2sm has been demoted

.visible .entry _Z6kernelPfS_S_ii(
	.param .u64 .ptr .align 1 _Z6kernelPfS_S_ii_param_0,
	.param .u64 .ptr .align 1 _Z6kernelPfS_S_ii_param_1,
	.param .u64 .ptr .align 1 _Z6kernelPfS_S_ii_param_2,
	.param .u32 _Z6kernelPfS_S_ii_param_3,
	.param .u32 _Z6kernelPfS_S_ii_param_4
)
{
	.reg .pred 	%p<15>;
	.reg .b32 	%r<62>;
	.reg .b32 	%f<10>;
	.reg .b64 	%rd<20>;
	// demoted variable
	.shared .align 4 .b8 _ZZ6kernelPfS_S_iiE2sm[4096];
	ld.param.u64 	%rd7, [_Z6kernelPfS_S_ii_param_0];
	ld.param.u64 	%rd8, [_Z6kernelPfS_S_ii_param_1];
	ld.param.u64 	%rd9, [_Z6kernelPfS_S_ii_param_2];
	ld.param.u32 	%r20, [_Z6kernelPfS_S_ii_param_3];
	ld.param.u32 	%r21, [_Z6kernelPfS_S_ii_param_4];
	// begin inline asm
	mov.u32 %r22, %envreg2;
	// end inline asm
	cvt.u64.u32 	%rd10, %r22;
	// begin inline asm
	mov.u32 %r23, %envreg1;
	// end inline asm
	cvt.u64.u32 	%rd11, %r23;
	shl.b64 	%rd12, %rd11, 32;
	or.b64  	%rd1, %rd12, %rd10;
	mov.u32 	%r1, %ntid.x;
	div.u32 	%r24, %r20, %r1;
	mul.lo.s32 	%r25, %r24, %r1;
	sub.s32 	%r26, %r20, %r25;
	setp.ne.s32 	%p1, %r26, 0;
	selp.u32 	%r27, 1, 0, %p1;
	add.s32 	%r2, %r24, %r27;
	mov.u32 	%r3, %ntid.y;
	mul.lo.s32 	%r28, %r21, %r3;
	div.u32 	%r4, %r20, %r28;
	setp.lt.s32 	%p2, %r2, 1;
	@%p2 bra 	$L__BB0_19;
	mov.u32 	%r5, %tid.x;
	mov.u32 	%r6, %tid.y;
	mov.u32 	%r7, %ctaid.y;
	mad.lo.s32 	%r30, %r6, %r1, %r5;
	shl.b32 	%r31, %r30, 2;
	mov.u32 	%r32, _ZZ6kernelPfS_S_iiE2sm;
	add.s32 	%r8, %r32, %r31;
	add.s32 	%r33, %r5, %r6;
	mov.u32 	%r34, %tid.z;
	or.b32  	%r9, %r33, %r34;
	mov.u32 	%r35, %nctaid.x;
	mov.u32 	%r36, %nctaid.y;
	mul.lo.s32 	%r37, %r35, %r36;
	mov.u32 	%r38, %nctaid.z;
	mul.lo.s32 	%r39, %r37, %r38;
	mov.u32 	%r40, %ctaid.x;
	add.s32 	%r41, %r40, %r7;
	mov.u32 	%r42, %ctaid.z;
	neg.s32 	%r43, %r42;
	setp.eq.s32 	%p3, %r41, %r43;
	sub.s32 	%r44, -2147483647, %r39;
	selp.b32 	%r10, %r44, 1, %p3;
	cvta.to.global.u64 	%rd2, %rd7;
	cvta.to.global.u64 	%rd3, %rd8;
	cvta.to.global.u64 	%rd4, %rd9;
	mov.b32 	%r59, 0;
	add.s64 	%rd18, %rd1, 4;
$L__BB0_2:
	setp.lt.s32 	%p4, %r4, 0;
	@%p4 bra 	$L__BB0_13;
	mad.lo.s32 	%r12, %r59, %r1, %r5;
	mul.wide.s32 	%rd13, %r12, 4;
	add.s64 	%rd5, %rd3, %rd13;
	mov.b32 	%r60, 0;
$L__BB0_4:
	mov.u32 	%r13, %r60;
	mad.lo.s32 	%r46, %r13, %r21, %r7;
	mad.lo.s32 	%r14, %r46, %r3, %r6;
	max.s32 	%r47, %r12, %r14;
	setp.ge.s32 	%p5, %r47, %r20;
	@%p5 bra 	$L__BB0_12;
	setp.lt.u32 	%p6, %r1, 2;
	mad.lo.s32 	%r48, %r14, %r20, %r12;
	mul.wide.s32 	%rd14, %r48, 4;
	add.s64 	%rd15, %rd2, %rd14;
	ld.global.f32 	%f1, [%rd15];
	ld.global.f32 	%f2, [%rd5];
	mul.f32 	%f3, %f1, %f2;
	st.shared.f32 	[%r8], %f3;
	bar.sync 	0;
	@%p6 bra 	$L__BB0_10;
	mov.u32 	%r61, %r1;
$L__BB0_7:
	shr.u32 	%r16, %r61, 1;
	setp.ge.u32 	%p7, %r5, %r16;
	@%p7 bra 	$L__BB0_9;
	shl.b32 	%r49, %r16, 2;
	add.s32 	%r50, %r8, %r49;
	ld.shared.f32 	%f4, [%r50];
	ld.shared.f32 	%f5, [%r8];
	add.f32 	%f6, %f4, %f5;
	st.shared.f32 	[%r8], %f6;
$L__BB0_9:
	bar.sync 	0;
	setp.gt.u32 	%p8, %r61, 3;
	mov.u32 	%r61, %r16;
	@%p8 bra 	$L__BB0_7;
$L__BB0_10:
	setp.ne.s32 	%p9, %r5, 0;
	@%p9 bra 	$L__BB0_12;
	mul.lo.s32 	%r51, %r6, %r1;
	shl.b32 	%r52, %r51, 2;
	mov.u32 	%r53, _ZZ6kernelPfS_S_iiE2sm;
	add.s32 	%r54, %r53, %r52;
	ld.shared.f32 	%f7, [%r54];
	mul.wide.s32 	%rd16, %r14, 4;
	add.s64 	%rd17, %rd4, %rd16;
	ld.global.f32 	%f8, [%rd17];
	add.f32 	%f9, %f7, %f8;
	st.global.f32 	[%rd17], %f9;
$L__BB0_12:
	add.s32 	%r60, %r13, 1;
	setp.lt.s32 	%p10, %r13, %r4;
	@%p10 bra 	$L__BB0_4;
$L__BB0_13:
	setp.ne.s64 	%p11, %rd1, 0;
	@%p11 bra 	$L__BB0_15;
	// begin inline asm
	trap;
	// end inline asm
$L__BB0_15:
	setp.ne.s32 	%p12, %r9, 0;
	barrier.sync 	0;
	@%p12 bra 	$L__BB0_18;
	// begin inline asm
	atom.add.release.gpu.u32 %r55,[%rd18],%r10;
	// end inline asm
$L__BB0_17:
	// begin inline asm
	ld.acquire.gpu.u32 %r57,[%rd18];
	// end inline asm
	xor.b32  	%r58, %r57, %r55;
	setp.gt.s32 	%p13, %r58, -1;
	@%p13 bra 	$L__BB0_17;
$L__BB0_18:
	barrier.sync 	0;
	add.s32 	%r59, %r59, 1;
	setp.ne.s32 	%p14, %r59, %r2;
	@%p14 bra 	$L__BB0_2;
$L__BB0_19:
	ret;

}


// ===== COMPILED SASS (sm_100) =====

	.target	sm_100

	.elftype	@"ET_EXEC"


//--------------------- .note.nv.tkinfo           --------------------------
	.section	.note.nv.tkinfo,"",@"SHT_NOTE"
	.sectionflags	@"SHF_NOTE_NV_TKINFO"
	.tkinfo
        /*0018*/ 	.word	0x00000002
        /*0030*/ 	.string	""
        /*0030*/ 	.string	"ptxas"
        /*0030*/ 	.string	"Cuda compilation tools, release 13.0, V13.0.88"
        /*0030*/ 	.string	"Build cuda_13.0.r13.0/compiler.36424714_0"
        /*0030*/ 	.string	"-arch sm_100 -m 64 "



//--------------------- .note.nv.cuinfo           --------------------------
	.section	.note.nv.cuinfo,"",@"SHT_NOTE"
	.sectionflags	@"SHF_NOTE_NV_CUINFO"
        /*0018*/ 	.short	0x0002
        /*001a*/ 	.short	0x0064
        /*001c*/ 	.short	0x0082
	.zero		2


//--------------------- .nv.info                  --------------------------
	.section	.nv.info,"",@"SHT_CUDA_INFO"
	.align	4


	//----- nvinfo : EIATTR_REGCOUNT
	.align		4
        /*0000*/ 	.byte	0x04, 0x2f
        /*0002*/ 	.short	(.L_1 - .L_0)
	.align		4
.L_0:
        /*0004*/ 	.word	index@(_Z6kernelPfS_S_ii)
        /*0008*/ 	.word	0x00000016


	//----- nvinfo : EIATTR_FRAME_SIZE
	.align		4
.L_1:
        /*000c*/ 	.byte	0x04, 0x11
        /*000e*/ 	.short	(.L_3 - .L_2)
	.align		4
.L_2:
        /*0010*/ 	.word	index@(_Z6kernelPfS_S_ii)
        /*0014*/ 	.word	0x00000000


	//----- nvinfo : EIATTR_MIN_STACK_SIZE
	.align		4
.L_3:
        /*0018*/ 	.byte	0x04, 0x12
        /*001a*/ 	.short	(.L_5 - .L_4)
	.align		4
.L_4:
        /*001c*/ 	.word	index@(_Z6kernelPfS_S_ii)
        /*0020*/ 	.word	0x00000000
.L_5:


//--------------------- .nv.compat                --------------------------
	.section	.nv.compat,"",@"SHT_CUDA_COMPAT_INFO"
	.align	4
        /*0000*/ 	.byte	0x02, 0x09, 0x00, 0x00, 0x02, 0x02, 0x01, 0x00, 0x02, 0x05, 0x05, 0x00, 0x03, 0x07, 0x01, 0x01
        /*0010*/ 	.byte	0x02, 0x03, 0x00, 0x00, 0x02, 0x06, 0x01, 0x00, 0x04, 0x0b, 0x08, 0x00, 0x09, 0x00, 0x00, 0x00
        /*0020*/ 	.byte	0x00, 0x00, 0x00, 0x00


//--------------------- .nv.info._Z6kernelPfS_S_ii --------------------------
	.section	.nv.info._Z6kernelPfS_S_ii,"",@"SHT_CUDA_INFO"
	.sectionflags	@""
	.align	4


	//----- nvinfo : EIATTR_CUDA_API_VERSION
	.align		4
        /*0000*/ 	.byte	0x04, 0x37
        /*0002*/ 	.short	(.L_7 - .L_6)
.L_6:
        /*0004*/ 	.word	0x00000082


	//----- nvinfo : EIATTR_KPARAM_INFO
	.align		4
.L_7:
        /*0008*/ 	.byte	0x04, 0x17
        /*000a*/ 	.short	(.L_9 - .L_8)
.L_8:
        /*000c*/ 	.word	0x00000000
        /*0010*/ 	.short	0x0004
        /*0012*/ 	.short	0x001c
        /*0014*/ 	.byte	0x00, 0xf0, 0x11, 0x00


	//----- nvinfo : EIATTR_KPARAM_INFO
	.align		4
.L_9:
        /*0018*/ 	.byte	0x04, 0x17
        /*001a*/ 	.short	(.L_11 - .L_10)
.L_10:
        /*001c*/ 	.word	0x00000000
        /*0020*/ 	.short	0x0003
        /*0022*/ 	.short	0x0018
        /*0024*/ 	.byte	0x00, 0xf0, 0x11, 0x00


	//----- nvinfo : EIATTR_KPARAM_INFO
	.align		4
.L_11:
        /*0028*/ 	.byte	0x04, 0x17
        /*002a*/ 	.short	(.L_13 - .L_12)
.L_12:
        /*002c*/ 	.word	0x00000000
        /*0030*/ 	.short	0x0002
        /*0032*/ 	.short	0x0010
        /*0034*/ 	.byte	0x00, 0xf5, 0x21, 0x00


	//----- nvinfo : EIATTR_KPARAM_INFO
	.align		4
.L_13:
        /*0038*/ 	.byte	0x04, 0x17
        /*003a*/ 	.short	(.L_15 - .L_14)
.L_14:
        /*003c*/ 	.word	0x00000000
        /*0040*/ 	.short	0x0001
        /*0042*/ 	.short	0x0008
        /*0044*/ 	.byte	0x00, 0xf5, 0x21, 0x00


	//----- nvinfo : EIATTR_KPARAM_INFO
	.align		4
.L_15:
        /*0048*/ 	.byte	0x04, 0x17
        /*004a*/ 	.short	(.L_17 - .L_16)
.L_16:
        /*004c*/ 	.word	0x00000000
        /*0050*/ 	.short	0x0000
        /*0052*/ 	.short	0x0000
        /*0054*/ 	.byte	0x00, 0xf5, 0x21, 0x00


	//----- nvinfo : EIATTR_SPARSE_MMA_MASK
	.align		4
.L_17:
        /*0058*/ 	.byte	0x03, 0x50
        /*005a*/ 	.short	0x0000


	//----- nvinfo : EIATTR_MAXREG_COUNT
	.align		4
        /*005c*/ 	.byte	0x03, 0x1b
        /*005e*/ 	.short	0x00ff


	//----- nvinfo : EIATTR_NUM_BARRIERS
	.align		4
        /*0060*/ 	.byte	0x02, 0x4c
        /*0062*/ 	.byte	0x01
	.zero		1


	//----- nvinfo : EIATTR_MERCURY_ISA_VERSION
	.align		4
        /*0064*/ 	.byte	0x03, 0x5f
        /*0066*/ 	.short	0x0101


	//----- nvinfo : EIATTR_INT_WARP_WIDE_INSTR_OFFSETS
	.align		4
        /*0068*/ 	.byte	0x04, 0x31
        /*006a*/ 	.short	(.L_19 - .L_18)


	//   ....[0]....
.L_18:
        /*006c*/ 	.word	0x00000920


	//   ....[1]....
        /*0070*/ 	.word	0x00000a00


	//----- nvinfo : EIATTR_COOP_GROUP_MASK_REGIDS
	.align		4
.L_19:
        /*0074*/ 	.byte	0x04, 0x29
        /*0076*/ 	.short	(.L_21 - .L_20)


	//   ....[0]....
.L_20:
        /*0078*/ 	.word	0xffffffff


	//   ....[1]....
        /*007c*/ 	.word	0xffffffff


	//   ....[2]....
        /*0080*/ 	.word	0x05000002


	//   ....[3]....
        /*0084*/ 	.word	0x05000002


	//----- nvinfo : EIATTR_COOP_GROUP_INSTR_OFFSETS
	.align		4
.L_21:
        /*0088*/ 	.byte	0x04, 0x28
        /*008a*/ 	.short	(.L_23 - .L_22)


	//   ....[0]....
.L_22:
        /*008c*/ 	.word	0x000008e0


	//   ....[1]....
        /*0090*/ 	.word	0x00000ab0


	//   ....[2]....
        /*0094*/ 	.word	0x00000b80


	//   ....[3]....
        /*0098*/ 	.word	0x00000c40


	//----- nvinfo : EIATTR_VRC_CTA_INIT_COUNT
	.align		4
.L_23:
        /*009c*/ 	.byte	0x02, 0x4a
	.zero		1
	.zero		1


	//----- nvinfo : EIATTR_EXIT_INSTR_OFFSETS
	.align		4
        /*00a0*/ 	.byte	0x04, 0x1c
        /*00a2*/ 	.short	(.L_25 - .L_24)


	//   ....[0]....
.L_24:
        /*00a4*/ 	.word	0x00000270


	//   ....[1]....
        /*00a8*/ 	.word	0x00000af0


	//----- nvinfo : EIATTR_CRS_STACK_SIZE
	.align		4
.L_25:
        /*00ac*/ 	.byte	0x04, 0x1e
        /*00ae*/ 	.short	(.L_27 - .L_26)
.L_26:
        /*00b0*/ 	.word	0x00000000


	//----- nvinfo : EIATTR_CBANK_PARAM_SIZE
	.align		4
.L_27:
        /*00b4*/ 	.byte	0x03, 0x19
        /*00b6*/ 	.short	0x0020


	//----- nvinfo : EIATTR_PARAM_CBANK
	.align		4
        /*00b8*/ 	.byte	0x04, 0x0a
        /*00ba*/ 	.short	(.L_29 - .L_28)
	.align		4
.L_28:
        /*00bc*/ 	.word	index@(.nv.constant0._Z6kernelPfS_S_ii)
        /*00c0*/ 	.short	0x0380
        /*00c2*/ 	.short	0x0020


	//----- nvinfo : EIATTR_SW_WAR
	.align		4
.L_29:
        /*00c4*/ 	.byte	0x04, 0x36
        /*00c6*/ 	.short	(.L_31 - .L_30)
.L_30:
        /*00c8*/ 	.word	0x00000008
.L_31:


//--------------------- .nv.callgraph             --------------------------
	.section	.nv.callgraph,"",@"SHT_CUDA_CALLGRAPH"
	.align	4
	.sectionentsize	8
	.align		4
        /*0000*/ 	.word	0x00000000
	.align		4
        /*0004*/ 	.word	0xffffffff
	.align		4
        /*0008*/ 	.word	0x00000000
	.align		4
        /*000c*/ 	.word	0xfffffffe
	.align		4
        /*0010*/ 	.word	0x00000000
	.align		4
        /*0014*/ 	.word	0xfffffffd
	.align		4
        /*0018*/ 	.word	0x00000000
	.align		4
        /*001c*/ 	.word	0xfffffffc


//--------------------- .text._Z6kernelPfS_S_ii   --------------------------
	.section	.text._Z6kernelPfS_S_ii,"ax",@progbits
	.align	128
        .global         _Z6kernelPfS_S_ii
        .type           _Z6kernelPfS_S_ii,@function
        .size           _Z6kernelPfS_S_ii,(.L_x_20 - _Z6kernelPfS_S_ii)
        .other          _Z6kernelPfS_S_ii,@"STO_CUDA_ENTRY STV_DEFAULT"
_Z6kernelPfS_S_ii:
.text._Z6kernelPfS_S_ii:
[----:B------:R-:W-:Y:S08]  /*0000*/  LDC R1, c[0x0][0x37c] ;  /* 0x0000df00ff017b82 */ /* 0x000ff00000000800 */
[----:B------:R-:W0:Y:S01]  /*0010*/  LDC R0, c[0x0][0x360] ;  /* 0x0000d800ff007b82 */ /* 0x000e220000000800 */
[----:B------:R-:W1:Y:S07]  /*0020*/  LDCU.64 UR4, c[0x0][0x398] ;  /* 0x00007300ff0477ac */ /* 0x000e6e0008000a00 */
[----:B------:R-:W1:Y:S01]  /*0030*/  LDC R4, c[0x0][0x364] ;  /* 0x0000d900ff047b82 */ /* 0x000e620000000800 */
[----:B0-----:R-:W0:Y:S01]  /*0040*/  I2F.U32.RP R5, R0 ;  /* 0x0000000000057306 */ /* 0x001e220000209000 */
[----:B------:R-:W-:Y:S01]  /*0050*/  ISETP.NE.U32.AND P2, PT, R0, RZ, PT ;  /* 0x000000ff0000720c */ /* 0x000fe20003f45070 */
[----:B-1----:R-:W-:-:S06]  /*0060*/  IMAD R8, R4, UR5, RZ ;  /* 0x0000000504087c24 */ /* 0x002fcc000f8e02ff */
[----:B0-----:R-:W0:Y:S02]  /*0070*/  MUFU.RCP R5, R5 ;  /* 0x0000000500057308 */ /* 0x001e240000001000 */
[----:B0-----:R-:W-:-:S06]  /*0080*/  VIADD R2, R5, 0xffffffe ;  /* 0x0ffffffe05027836 */ /* 0x001fcc0000000000 */
[----:B------:R-:W0:Y:S08]  /*0090*/  I2F.U32.RP R5, R8 ;  /* 0x0000000800057306 */ /* 0x000e300000209000 */
[----:B------:R1:W2:Y:S08]  /*00a0*/  F2I.FTZ.U32.TRUNC.NTZ R3, R2 ;  /* 0x0000000200037305 */ /* 0x0002b0000021f000 */
[----:B0-----:R-:W0:Y:S01]  /*00b0*/  MUFU.RCP R5, R5 ;  /* 0x0000000500057308 */ /* 0x001e220000001000 */
[----:B-1----:R-:W-:-:S02]  /*00c0*/  HFMA2 R2, -RZ, RZ, 0, 0 ;  /* 0x00000000ff027431 */ /* 0x002fc400000001ff */
[----:B--2---:R-:W-:-:S04]  /*00d0*/  IMAD.MOV R7, RZ, RZ, -R3 ;  /* 0x000000ffff077224 */ /* 0x004fc800078e0a03 */
[----:B------:R-:W-:-:S04]  /*00e0*/  IMAD R7, R7, R0, RZ ;  /* 0x0000000007077224 */ /* 0x000fc800078e02ff */
[----:B------:R-:W-:-:S06]  /*00f0*/  IMAD.HI.U32 R3, R3, R7, R2 ;  /* 0x0000000703037227 */ /* 0x000fcc00078e0002 */
[----:B------:R-:W-:-:S04]  /*0100*/  IMAD.HI.U32 R6, R3, UR4, RZ ;  /* 0x0000000403067c27 */ /* 0x000fc8000f8e00ff */
[----:B------:R-:W-:-:S04]  /*0110*/  IMAD.MOV R3, RZ, RZ, -R6 ;  /* 0x000000ffff037224 */ /* 0x000fc800078e0a06 */
[----:B------:R-:W-:-:S05]  /*0120*/  IMAD R3, R0, R3, UR4 ;  /* 0x0000000400037e24 */ /* 0x000fca000f8e0203 */
[----:B------:R-:W-:-:S13]  /*0130*/  ISETP.GE.U32.AND P0, PT, R3, R0, PT ;  /* 0x000000000300720c */ /* 0x000fda0003f06070 */
[----:B------:R-:W-:Y:S01]  /*0140*/  @P0 IADD3 R3, PT, PT, R3, -R0, RZ ;  /* 0x8000000003030210 */ /* 0x000fe20007ffe0ff */
[----:B------:R-:W-:-:S03]  /*0150*/  @P0 VIADD R6, R6, 0x1 ;  /* 0x0000000106060836 */ /* 0x000fc60000000000 */
[----:B------:R-:W-:Y:S01]  /*0160*/  ISETP.GE.U32.AND P1, PT, R3, R0, PT ;  /* 0x000000000300720c */ /* 0x000fe20003f26070 */
[----:B0-----:R-:W-:-:S06]  /*0170*/  VIADD R3, R5, 0xffffffe ;  /* 0x0ffffffe05037836 */ /* 0x001fcc0000000000 */
[----:B------:R-:W0:Y:S06]  /*0180*/  F2I.FTZ.U32.TRUNC.NTZ R3, R3 ;  /* 0x0000000300037305 */ /* 0x000e2c000021f000 */
[----:B------:R-:W-:Y:S02]  /*0190*/  @P1 IADD3 R6, PT, PT, R6, 0x1, RZ ;  /* 0x0000000106061810 */ /* 0x000fe40007ffe0ff */
[----:B------:R-:W-:-:S04]  /*01a0*/  @!P2 LOP3.LUT R6, RZ, R0, RZ, 0x33, !PT ;  /* 0x00000000ff06a212 */ /* 0x000fc800078e33ff */
[C---:B------:R-:W-:Y:S02]  /*01b0*/  IADD3 R7, PT, PT, -R6.reuse, RZ, RZ ;  /* 0x000000ff06077210 */ /* 0x040fe40007ffe1ff */
[----:B------:R-:W-:-:S03]  /*01c0*/  IADD3 R5, PT, PT, R6, 0x1, RZ ;  /* 0x0000000106057810 */ /* 0x000fc60007ffe0ff */
[----:B------:R-:W-:Y:S02]  /*01d0*/  IMAD R2, R0, R7, UR4 ;  /* 0x0000000400027e24 */ /* 0x000fe4000f8e0207 */
[----:B------:R-:W-:-:S03]  /*01e0*/  IMAD.MOV R7, RZ, RZ, -R8 ;  /* 0x000000ffff077224 */ /* 0x000fc600078e0a08 */
[----:B------:R-:W-:Y:S01]  /*01f0*/  ISETP.NE.AND P0, PT, R2, RZ, PT ;  /* 0x000000ff0200720c */ /* 0x000fe20003f05270 */
[----:B0-----:R-:W-:Y:S02]  /*0200*/  IMAD R7, R7, R3, RZ ;  /* 0x0000000307077224 */ /* 0x001fe400078e02ff */
[----:B------:R-:W-:-:S04]  /*0210*/  IMAD.MOV.U32 R2, RZ, RZ, RZ ;  /* 0x000000ffff027224 */ /* 0x000fc800078e00ff */
[----:B------:R-:W-:-:S06]  /*0220*/  IMAD.HI.U32 R2, R3, R7, R2 ;  /* 0x0000000703027227 */ /* 0x000fcc00078e0002 */
[----:B------:R-:W-:Y:S01]  /*0230*/  @!P0 IADD3 R5, PT, PT, R6, RZ, RZ ;  /* 0x000000ff06058210 */ /* 0x000fe20007ffe0ff */
[----:B------:R-:W-:-:S03]  /*0240*/  IMAD.HI.U32 R6, R2, UR4, RZ ;  /* 0x0000000402067c27 */ /* 0x000fc6000f8e00ff */
[----:B------:R-:W-:Y:S01]  /*0250*/  ISETP.GE.AND P0, PT, R5, 0x1, PT ;  /* 0x000000010500780c */ /* 0x000fe20003f06270 */
[----:B------:R-:W-:-:S12]  /*0260*/  IMAD.MOV R3, RZ, RZ, -R6 ;  /* 0x000000ffff037224 */ /* 0x000fd800078e0a06 */
[----:B------:R-:W-:Y:S05]  /*0270*/  @!P0 EXIT ;  /* 0x000000000000894d */ /* 0x000fea0003800000 */
[----:B------:R-:W0:Y:S01]  /*0280*/  S2R R7, SR_TID.X ;  /* 0x0000000000077919 */ /* 0x000e220000002100 */
[C---:B------:R-:W-:Y:S01]  /*0290*/  IMAD R3, R8.reuse, R3, UR4 ;  /* 0x0000000408037e24 */ /* 0x040fe2000f8e0203 */
[----:B------:R-:W-:Y:S01]  /*02a0*/  S2UR UR14, SR_CTAID.Y ;  /* 0x00000000000e79c3 */ /* 0x000fe20000002600 */
[----:B------:R-:W1:Y:S01]  /*02b0*/  LDCU UR5, c[0x0][0x370] ;  /* 0x00006e00ff0577ac */ /* 0x000e620008000800 */
[----:B------:R-:W0:Y:S01]  /*02c0*/  S2R R9, SR_TID.Y ;  /* 0x0000000000097919 */ /* 0x000e220000002200 */
[----:B------:R-:W-:Y:S02]  /*02d0*/  ISETP.NE.U32.AND P2, PT, R8, RZ, PT ;  /* 0x000000ff0800720c */ /* 0x000fe40003f45070 */
[----:B------:R-:W-:Y:S01]  /*02e0*/  ISETP.GE.U32.AND P0, PT, R3, R8, PT ;  /* 0x000000080300720c */ /* 0x000fe20003f06070 */
[----:B------:R-:W2:Y:S01]  /*02f0*/  S2R R11, SR_TID.Z ;  /* 0x00000000000b7919 */ /* 0x000ea20000002300 */
[----:B------:R-:W3:Y:S01]  /*0300*/  LDCU UR7, c[0x0][0x374] ;  /* 0x00006e80ff0777ac */ /* 0x000ee20008000800 */
[----:B------:R-:W4:Y:S01]  /*0310*/  S2UR UR9, SR_CTAID.X ;  /* 0x00000000000979c3 */ /* 0x000f220000002500 */
[----:B------:R-:W5:Y:S01]  /*0320*/  LDCU UR8, c[0x0][0x378] ;  /* 0x00006f00ff0877ac */ /* 0x000f620008000800 */
[----:B------:R-:W-:-:S06]  /*0330*/  UMOV UR4, 0x400 ;  /* 0x0000040000047882 */ /* 0x000fcc0000000000 */
[----:B------:R-:W5:Y:S01]  /*0340*/  S2UR UR10, SR_CTAID.Z ;  /* 0x00000000000a79c3 */ /* 0x000f620000002700 */
[----:B------:R-:W-:-:S05]  /*0350*/  CS2R.32 R12, SR_CgaSize ;  /* 0x00000000000c7805 */ /* 0x000fca0000008a00 */
[----:B------:R-:W-:-:S05]  /*0360*/  IMAD R12, R12, -0xa0, RZ ;  /* 0xffffff600c0c7824 */ /* 0x000fca00078e02ff */
[----:B------:R-:W-:-:S14]  /*0370*/  R2UR UR12, R12 ;  /* 0x000000000c0c72ca */ /* 0x000fdc00000e0000 */
[----:B------:R-:W0:Y:S01]  /*0380*/  LDCU UR12, c[0x0][UR12+0x258] ;  /* 0x00004b000c0c77ac */ /* 0x000e220008000800 */
[----:B------:R-:W-:Y:S02]  /*0390*/  @P0 IADD3 R3, PT, PT, -R8, R3, RZ ;  /* 0x0000000308030210 */ /* 0x000fe40007ffe1ff */
[----:B------:R-:W-:Y:S01]  /*03a0*/  @P0 IADD3 R6, PT, PT, R6, 0x1, RZ ;  /* 0x0000000106060810 */ /* 0x000fe20007ffe0ff */
[----:B-1----:R-:W-:Y:S01]  /*03b0*/  UIADD3 UR11, UPT, UPT, URZ, -UR5, URZ ;  /* 0x80000005ff0b7290 */ /* 0x002fe2000fffe0ff */
[----:B------:R-:W-:Y:S02]  /*03c0*/  ISETP.GE.U32.AND P1, PT, R3, R8, PT ;  /* 0x000000080300720c */ /* 0x000fe40003f26070 */
[----:B------:R-:W-:-:S05]  /*03d0*/  CS2R.32 R12, SR_CgaSize ;  /* 0x00000000000c7805 */ /* 0x000fca0000008a00 */
[----:B------:R-:W-:-:S05]  /*03e0*/  IMAD R12, R12, -0xa0, RZ ;  /* 0xffffff600c0c7824 */ /* 0x000fca00078e02ff */
[----:B------:R-:W-:-:S14]  /*03f0*/  R2UR UR13, R12 ;  /* 0x000000000c0d72ca */ /* 0x000fdc00000e0000 */
[----:B------:R-:W1:Y:S01]  /*0400*/  LDCU UR13, c[0x0][UR13+0x254] ;  /* 0x00004a800d0d77ac */ /* 0x000e620008000800 */
[----:B------:R-:W1:Y:S01]  /*0410*/  S2UR UR6, SR_CgaCtaId ;  /* 0x00000000000679c3 */ /* 0x000e620000008800 */
[----:B------:R-:W1:Y:S01]  /*0420*/  LDCU.64 UR16, c[0x0][0x358] ;  /* 0x00006b00ff1077ac */ /* 0x000e620008000a00 */
[----:B----4-:R-:W-:Y:S01]  /*0430*/  UIADD3 UR5, UPT, UPT, UR14, UR9, URZ ;  /* 0x000000090e057290 */ /* 0x010fe2000fffe0ff */
[----:B0-----:R-:W-:Y:S02]  /*0440*/  IMAD.IADD R2, R7, 0x1, R9 ;  /* 0x0000000107027824 */ /* 0x001fe400078e0209 */
[----:B------:R-:W-:Y:S01]  /*0450*/  UMOV UR9, UR11 ;  /* 0x0000000b00097c82 */ /* 0x000fe20008000000 */
[----:B------:R-:W-:Y:S01]  /*0460*/  IMAD R12, R0, R9, R7 ;  /* 0x00000009000c7224 */ /* 0x000fe200078e0207 */
[----:B---3--:R-:W-:Y:S01]  /*0470*/  UIMAD UR7, UR9, UR7, URZ ;  /* 0x00000007090772a4 */ /* 0x008fe2000f8e02ff */
[----:B------:R-:W-:Y:S01]  /*0480*/  @P1 VIADD R6, R6, 0x1 ;  /* 0x0000000106061836 */ /* 0x000fe20000000000 */
[----:B------:R-:W-:Y:S01]  /*0490*/  @!P2 LOP3.LUT R6, RZ, R8, RZ, 0x33, !PT ;  /* 0x00000008ff06a212 */ /* 0x000fe200078e33ff */
[----:B-----5:R-:W-:Y:S01]  /*04a0*/  UIADD3 UR10, UPT, UPT, -UR10, URZ, URZ ;  /* 0x000000ff0a0a7290 */ /* 0x020fe2000fffe1ff */
[----:B--2---:R-:W-:-:S02]  /*04b0*/  LOP3.LUT P0, RZ, R2, R11, RZ, 0xfc, !PT ;  /* 0x0000000b02ff7212 */ /* 0x004fc4000780fcff */
[----:B------:R-:W-:Y:S01]  /*04c0*/  MOV R8, RZ ;  /* 0x000000ff00087202 */ /* 0x000fe20000000f00 */
[----:B------:R-:W-:Y:S02]  /*04d0*/  UISETP.NE.AND UP0, UPT, UR5, UR10, UPT ;  /* 0x0000000a0500728c */ /* 0x000fe4000bf05270 */
[----:B------:R-:W-:Y:S02]  /*04e0*/  UIMAD UR5, UR8, UR7, -0x7fffffff ;  /* 0x80000001080574a4 */ /* 0x000fe4000f8e0207 */
[----:B-1----:R-:W-:Y:S02]  /*04f0*/  ULEA UR4, UR6, UR4, 0x18 ;  /* 0x0000000406047291 */ /* 0x002fe4000f8ec0ff */
[----:B------:R-:W-:-:S04]  /*0500*/  USEL UR5, UR5, 0x1, !UP0 ;  /* 0x0000000105057887 */ /* 0x000fc8000c000000 */
[----:B------:R-:W-:-:S08]  /*0510*/  LEA R12, R12, UR4, 0x2 ;  /* 0x000000040c0c7c11 */ /* 0x000fd0000f8e10ff */
.L_x_12:
[----:B------:R-:W-:-:S13]  /*0520*/  ISETP.GE.AND P1, PT, R6, RZ, PT ;  /* 0x000000ff0600720c */ /* 0x000fda0003f26270 */
[----:B01----:R-:W-:Y:S05]  /*0530*/  @!P1 BRA `(.L_x_0) ;  /* 0x0000000000d49947 */ /* 0x003fea0003800000 */
[----:B------:R-:W0:Y:S01]  /*0540*/  LDC.64 R2, c[0x0][0x388] ;  /* 0x0000e200ff027b82 */ /* 0x000e220000000a00 */
[----:B------:R-:W-:Y:S01]  /*0550*/  IMAD R13, R0, R8, R7 ;  /* 0x00000008000d7224 */ /* 0x000fe200078e0207 */
[----:B------:R-:W-:Y:S01]  /*0560*/  BSSY.RECONVERGENT B0, `(.L_x_0) ;  /* 0x0000032000007945 */ /* 0x000fe20003800200 */
[----:B------:R-:W-:Y:S02]  /*0570*/  IMAD.MOV.U32 R16, RZ, RZ, RZ ;  /* 0x000000ffff107224 */ /* 0x000fe400078e00ff */
[----:B0-----:R-:W-:-:S07]  /*0580*/  IMAD.WIDE R2, R13, 0x4, R2 ;  /* 0x000000040d027825 */ /* 0x001fce00078e0202 */
.L_x_5:
[----:B01----:R-:W0:Y:S01]  /*0590*/  LDC.64 R10, c[0x0][0x398] ;  /* 0x0000e600ff0a7b82 */ /* 0x003e220000000a00 */
[----:B------:R-:W-:Y:S01]  /*05a0*/  BSSY.RECONVERGENT B1, `(.L_x_1) ;  /* 0x000002c000017945 */ /* 0x000fe20003800200 */
[C---:B------:R-:W-:Y:S01]  /*05b0*/  ISETP.GE.AND P1, PT, R16.reuse, R6, PT ;  /* 0x000000061000720c */ /* 0x040fe20003f26270 */
[C---:B0-----:R-:W-:Y:S01]  /*05c0*/  IMAD R11, R16.reuse, R11, UR14 ;  /* 0x0000000e100b7e24 */ /* 0x041fe2000f8e020b */
[----:B------:R-:W-:-:S03]  /*05d0*/  IADD3 R16, PT, PT, R16, 0x1, RZ ;  /* 0x0000000110107810 */ /* 0x000fc60007ffe0ff */
[----:B------:R-:W-:-:S05]  /*05e0*/  IMAD R18, R11, R4, R9 ;  /* 0x000000040b127224 */ /* 0x000fca00078e0209 */
[----:B------:R-:W-:-:S04]  /*05f0*/  VIMNMX R11, PT, PT, R13, R18, !PT ;  /* 0x000000120d0b7248 */ /* 0x000fc80007fe0100 */
[----:B------:R-:W-:-:S13]  /*0600*/  ISETP.GE.AND P2, PT, R11, R10, PT ;  /* 0x0000000a0b00720c */ /* 0x000fda0003f46270 */
[----:B------:R-:W-:Y:S05]  /*0610*/  @P2 BRA `(.L_x_2) ;  /* 0x0000000000902947 */ /* 0x000fea0003800000 */
[----:B------:R-:W0:Y:S01]  /*0620*/  LDC.64 R14, c[0x0][0x380] ;  /* 0x0000e000ff0e7b82 */ /* 0x000e220000000a00 */
[----:B------:R-:W-:-:S04]  /*0630*/  IMAD R11, R18, R10, R13 ;  /* 0x0000000a120b7224 */ /* 0x000fc800078e020d */
[----:B0-----:R-:W-:Y:S02]  /*0640*/  IMAD.WIDE R14, R11, 0x4, R14 ;  /* 0x000000040b0e7825 */ /* 0x001fe400078e020e */
[----:B------:R-:W2:Y:S04]  /*0650*/  LDG.E R11, desc[UR16][R2.64] ;  /* 0x00000010020b7981 */ /* 0x000ea8000c1e1900 */
[----:B------:R-:W2:Y:S01]  /*0660*/  LDG.E R14, desc[UR16][R14.64] ;  /* 0x000000100e0e7981 */ /* 0x000ea2000c1e1900 */
[----:B------:R-:W-:Y:S01]  /*0670*/  ISETP.GE.U32.AND P3, PT, R0, 0x2, PT ;  /* 0x000000020000780c */ /* 0x000fe20003f66070 */
[----:B------:R-:W-:Y:S05]  /*0680*/  WARPSYNC.ALL ;  /* 0x0000000000007948 */ /* 0x000fea0003800000 */
[----:B------:R-:W-:Y:S01]  /*0690*/  ISETP.NE.AND P2, PT, R7, RZ, PT ;  /* 0x000000ff0700720c */ /* 0x000fe20003f45270 */
[----:B--2---:R-:W-:-:S05]  /*06a0*/  FMUL R11, R14, R11 ;  /* 0x0000000b0e0b7220 */ /* 0x004fca0000400000 */
[----:B------:R0:W-:Y:S01]  /*06b0*/  STS [R12], R11 ;  /* 0x0000000b0c007388 */ /* 0x0001e20000000800 */
[----:B------:R-:W-:Y:S06]  /*06c0*/  BAR.SYNC.DEFER_BLOCKING 0x0 ;  /* 0x0000000000007b1d */ /* 0x000fec0000010000 */
[----:B------:R-:W-:Y:S05]  /*06d0*/  @!P3 BRA `(.L_x_3) ;  /* 0x000000000030b947 */ /* 0x000fea0003800000 */
[----:B------:R-:W-:-:S07]  /*06e0*/  IMAD.MOV.U32 R10, RZ, RZ, R0 ;  /* 0x000000ffff0a7224 */ /* 0x000fce00078e0000 */
.L_x_4:
[----:B------:R-:W-:-:S04]  /*06f0*/  SHF.R.U32.HI R17, RZ, 0x1, R10 ;  /* 0x00000001ff117819 */ /* 0x000fc8000001160a */
[----:B------:R-:W-:-:S13]  /*0700*/  ISETP.GE.U32.AND P3, PT, R7, R17, PT ;  /* 0x000000110700720c */ /* 0x000fda0003f66070 */
[----:B0-----:R-:W-:Y:S01]  /*0710*/  @!P3 LEA R11, R17, R12, 0x2 ;  /* 0x0000000c110bb211 */ /* 0x001fe200078e10ff */
[----:B------:R-:W-:Y:S05]  /*0720*/  @!P3 LDS R14, [R12] ;  /* 0x000000000c0eb984 */ /* 0x000fea0000000800 */
[----:B------:R-:W0:Y:S02]  /*0730*/  @!P3 LDS R11, [R11] ;  /* 0x000000000b0bb984 */ /* 0x000e240000000800 */
[----:B0-----:R-:W-:-:S05]  /*0740*/  @!P3 FADD R15, R11, R14 ;  /* 0x0000000e0b0fb221 */ /* 0x001fca0000000000 */
[----:B------:R1:W-:Y:S01]  /*0750*/  @!P3 STS [R12], R15 ;  /* 0x0000000f0c00b388 */ /* 0x0003e20000000800 */
[----:B------:R-:W-:Y:S01]  /*0760*/  BAR.SYNC.DEFER_BLOCKING 0x0 ;  /* 0x0000000000007b1d */ /* 0x000fe20000010000 */
[----:B------:R-:W-:Y:S01]  /*0770*/  ISETP.GT.U32.AND P3, PT, R10, 0x3, PT ;  /* 0x000000030a00780c */ /* 0x000fe20003f64070 */
[----:B------:R-:W-:-:S12]  /*0780*/  IMAD.MOV.U32 R10, RZ, RZ, R17 ;  /* 0x000000ffff0a7224 */ /* 0x000fd800078e0011 */
[----:B-1----:R-:W-:Y:S05]  /*0790*/  @P3 BRA `(.L_x_4) ;  /* 0xfffffffc00d43947 */ /* 0x002fea000383ffff */
.L_x_3:
[----:B------:R-:W-:Y:S05]  /*07a0*/  @P2 BRA `(.L_x_2) ;  /* 0x00000000002c2947 */ /* 0x000fea0003800000 */
[----:B0-----:R-:W0:Y:S02]  /*07b0*/  LDC.64 R10, c[0x0][0x390] ;  /* 0x0000e400ff0a7b82 */ /* 0x001e240000000a00 */
[----:B0-----:R-:W-:-:S05]  /*07c0*/  IMAD.WIDE R18, R18, 0x4, R10 ;  /* 0x0000000412127825 */ /* 0x001fca00078e020a */
[----:B------:R-:W2:Y:S01]  /*07d0*/  LDG.E R11, desc[UR16][R18.64] ;  /* 0x00000010120b7981 */ /* 0x000ea2000c1e1900 */
[----:B------:R-:W0:Y:S01]  /*07e0*/  S2UR UR6, SR_CgaCtaId ;  /* 0x00000000000679c3 */ /* 0x000e220000008800 */
[----:B------:R-:W-:Y:S01]  /*07f0*/  UMOV UR4, 0x400 ;  /* 0x0000040000047882 */ /* 0x000fe20000000000 */
[----:B------:R-:W-:Y:S01]  /*0800*/  IMAD R10, R0, R9, RZ ;  /* 0x00000009000a7224 */ /* 0x000fe200078e02ff */
[----:B0-----:R-:W-:-:S06]  /*0810*/  ULEA UR4, UR6, UR4, 0x18 ;  /* 0x0000000406047291 */ /* 0x001fcc000f8ec0ff */
[----:B------:R-:W-:-:S06]  /*0820*/  LEA R10, R10, UR4, 0x2 ;  /* 0x000000040a0a7c11 */ /* 0x000fcc000f8e10ff */
[----:B------:R-:W2:Y:S02]  /*0830*/  LDS R10, [R10] ;  /* 0x000000000a0a7984 */ /* 0x000ea40000000800 */
[----:B--2---:R-:W-:-:S05]  /*0840*/  FADD R11, R10, R11 ;  /* 0x0000000b0a0b7221 */ /* 0x004fca0000000000 */
[----:B------:R1:W-:Y:S02]  /*0850*/  STG.E desc[UR16][R18.64], R11 ;  /* 0x0000000b12007986 */ /* 0x0003e4000c101910 */
.L_x_2:
[----:B------:R-:W-:Y:S05]  /*0860*/  BSYNC.RECONVERGENT B1 ;  /* 0x0000000000017941 */ /* 0x000fea0003800200 */
.L_x_1:
[----:B------:R-:W-:Y:S05]  /*0870*/  @!P1 BRA `(.L_x_5) ;  /* 0xfffffffc00449947 */ /* 0x000fea000383ffff */
[----:B------:R-:W-:Y:S05]  /*0880*/  BSYNC.RECONVERGENT B0 ;  /* 0x0000000000007941 */ /* 0x000fea0003800200 */
.L_x_0:
[----:B------:R-:W-:-:S04]  /*0890*/  UISETP.NE.U32.AND UP0, UPT, UR12, URZ, UPT ;  /* 0x000000ff0c00728c */ /* 0x000fc8000bf05070 */
[----:B------:R-:W-:-:S09]  /*08a0*/  UISETP.NE.AND.EX UP0, UPT, UR13, URZ, UPT, UP0 ;  /* 0x000000ff0d00728c */ /* 0x000fd2000bf05300 */
[----:B------:R-:W-:Y:S05]  /*08b0*/  BRA.U !UP0, `(.L_x_6) ;  /* 0x0000000108907547 */ /* 0x000fea000b800000 */
[----:B------:R-:W-:-:S03]  /*08c0*/  UMOV UR4, 0xffffffff ;  /* 0xffffffff00047882 */ /* 0x000fc60000000000 */
[----:B------:R-:W-:Y:S05]  /*08d0*/  BRA.DIV UR4, `(.L_x_7) ;  /* 0x00000002048c7947 */ /* 0x000fea000b800000 */
[----:B------:R-:W-:Y:S06]  /*08e0*/  BAR.SYNC.DEFER_BLOCKING 0x0 ;  /* 0x0000000000007b1d */ /* 0x000fec0000010000 */
.L_x_15:
[----:B------:R-:W-:Y:S04]  /*08f0*/  BSSY B0, `(.L_x_8) ;  /* 0x0000019000007945 */ /* 0x000fe80003800000 */
[----:B------:R-:W-:Y:S05]  /*0900*/  @P0 BRA `(.L_x_9) ;  /* 0x00000000005c0947 */ /* 0x000fea0003800000 */
[----:B------:R-:W2:Y:S01]  /*0910*/  S2R R2, SR_LANEID ;  /* 0x0000000000027919 */ /* 0x000ea20000000000 */
[----:B------:R-:W-:Y:S01]  /*0920*/  VOTEU.ANY UR4, UPT, PT ;  /* 0x0000000000047886 */ /* 0x000fe200038e0100 */
[----:B------:R-:W-:Y:S01]  /*0930*/  IMAD.U32 R3, RZ, RZ, UR13 ;  /* 0x0000000dff037e24 */ /* 0x000fe2000f8e00ff */
[----:B------:R-:W-:Y:S08]  /*0940*/  FLO.U32 R13, UR4 ;  /* 0x00000004000d7d00 */ /* 0x000ff000080e0000 */
[----:B------:R-:W0:Y:S02]  /*0950*/  POPC R10, UR4 ;  /* 0x00000004000a7d09 */ /* 0x000e240008000000 */
[----:B01----:R-:W-:Y:S01]  /*0960*/  IMAD R11, R10, UR5, RZ ;  /* 0x000000050a0b7c24 */ /* 0x003fe2000f8e02ff */
[----:B--2---:R-:W-:-:S02]  /*0970*/  ISETP.EQ.U32.AND P1, PT, R13, R2, PT ;  /* 0x000000020d00720c */ /* 0x004fc40003f22070 */
[----:B------:R-:W-:-:S11]  /*0980*/  MOV R2, UR12 ;  /* 0x0000000c00027c02 */ /* 0x000fd60008000f00 */
[----:B------:R-:W-:Y:S06]  /*0990*/  @P1 MEMBAR.ALL.GPU ;  /* 0x0000000000001992 */ /* 0x000fec000000a000 */
[----:B------:R-:W-:-:S00]  /*09a0*/  @P1 ERRBAR ;  /* 0x00000000000019ab */ /* 0x000fc00000000000 */
[----:B------:R-:W-:Y:S06]  /*09b0*/  @P1 CGAERRBAR ;  /* 0x00000000000015ab */ /* 0x000fec0000000000 */
[----:B------:R-:W2:Y:S01]  /*09c0*/  @P1 ATOM.E.ADD.STRONG.GPU PT, R14, desc[UR16][R2.64+0x4], R11 ;  /* 0x8000040b020e198a */ /* 0x000ea200081ef110 */
[----:B------:R-:W0:Y:S02]  /*09d0*/  S2R R15, SR_LTMASK ;  /* 0x00000000000f7919 */ /* 0x000e240000003900 */
[----:B0-----:R-:W-:-:S06]  /*09e0*/  LOP3.LUT R15, R15, UR4, RZ, 0xc0, !PT ;  /* 0x000000040f0f7c12 */ /* 0x001fcc000f8ec0ff */
[----:B------:R-:W0:Y:S01]  /*09f0*/  POPC R15, R15 ;  /* 0x0000000f000f7309 */ /* 0x000e220000000000 */
[----:B--2---:R-:W0:Y:S02]  /*0a00*/  SHFL.IDX PT, R10, R14, R13, 0x1f ;  /* 0x00001f0d0e0a7589 */ /* 0x004e2400000e0000 */
[----:B0-----:R-:W-:-:S07]  /*0a10*/  IMAD R10, R15, UR5, R10 ;  /* 0x000000050f0a7c24 */ /* 0x001fce000f8e020a */
.L_x_10:
[----:B------:R-:W2:Y:S04]  /*0a20*/  LD.E.STRONG.GPU R11, desc[UR16][R2.64+0x4] ;  /* 0x00000410020b7980 */ /* 0x000ea8000c10f900 */
[----:B--2---:R-:W-:Y:S01]  /*0a30*/  CCTL.IVALL ;  /* 0x00000000ff00798f */ /* 0x004fe20002000000 */
[----:B------:R-:W-:Y:S05]  /*0a40*/  YIELD ;  /* 0x0000000000007946 */ /* 0x000fea0003800000 */
[----:B------:R-:W-:-:S04]  /*0a50*/  LOP3.LUT R11, R11, R10, RZ, 0x3c, !PT ;  /* 0x0000000a0b0b7212 */ /* 0x000fc800078e3cff */
[----:B------:R-:W-:-:S13]  /*0a60*/  ISETP.GT.AND P1, PT, R11, -0x1, PT ;  /* 0xffffffff0b00780c */ /* 0x000fda0003f24270 */
[----:B------:R-:W-:Y:S05]  /*0a70*/  @P1 BRA `(.L_x_10) ;  /* 0xfffffffc00e81947 */ /* 0x000fea000383ffff */
.L_x_9:
[----:B------:R-:W-:Y:S05]  /*0a80*/  BSYNC B0 ;  /* 0x0000000000007941 */ /* 0x000fea0003800000 */
.L_x_8:
[----:B------:R-:W-:-:S03]  /*0a90*/  UMOV UR4, 0xffffffff ;  /* 0xffffffff00047882 */ /* 0x000fc60000000000 */
[----:B------:R-:W-:Y:S05]  /*0aa0*/  BRA.DIV UR4, `(.L_x_11) ;  /* 0x0000000204487947 */ /* 0x000fea000b800000 */
[----:B------:R-:W-:Y:S06]  /*0ab0*/  BAR.SYNC.DEFER_BLOCKING 0x0 ;  /* 0x0000000000007b1d */ /* 0x000fec0000010000 */
.L_x_18:
[----:B------:R-:W-:-:S04]  /*0ac0*/  IADD3 R8, PT, PT, R8, 0x1, RZ ;  /* 0x0000000108087810 */ /* 0x000fc80007ffe0ff */
[----:B------:R-:W-:-:S13]  /*0ad0*/  ISETP.NE.AND P1, PT, R8, R5, PT ;  /* 0x000000050800720c */ /* 0x000fda0003f25270 */
[----:B------:R-:W-:Y:S05]  /*0ae0*/  @P1 BRA `(.L_x_12) ;  /* 0xfffffff8008c1947 */ /* 0x000fea000383ffff */
[----:B------:R-:W-:Y:S05]  /*0af0*/  EXIT ;  /* 0x000000000000794d */ /* 0x000fea0003800000 */
.L_x_6:
[----:B------:R-:W-:Y:S05]  /*0b00*/  BPT.TRAP 0x1 ;  /* 0x000000040000795c */ /* 0x000fea0000300000 */
.L_x_7:
[----:B------:R-:W-:Y:S01]  /*0b10*/  HFMA2 R10, -RZ, RZ, 0, 0 ;  /* 0x00000000ff0a7431 */ /* 0x000fe200000001ff */
[----:B------:R-:W-:Y:S01]  /*0b20*/  BSSY B0, `(.L_x_13) ;  /* 0x0000009000007945 */ /* 0x000fe20003800000 */
[----:B------:R-:W-:Y:S02]  /*0b30*/  IMAD.MOV.U32 R3, RZ, RZ, 0x0 ;  /* 0x00000000ff037424 */ /* 0x000fe400078e00ff */
[----:B------:R-:W-:-:S07]  /*0b40*/  IMAD.MOV.U32 R2, RZ, RZ, -0x1 ;  /* 0xffffffffff027424 */ /* 0x000fce00078e00ff */
[----:B01----:R-:W-:Y:S05]  /*0b50*/  WARPSYNC.COLLECTIVE.ALL `(.L_x_14) ;  /* 0x0000000000147948 */ /* 0x003fea0003c00000 */
[----:B------:R-:W-:-:S04]  /*0b60*/  SHF.L.U32 R10, R10, 0x10, RZ ;  /* 0x000000100a0a7819 */ /* 0x000fc800000006ff */
[----:B------:R-:W-:-:S05]  /*0b70*/  LOP3.LUT R10, R10, 0xf, R3, 0xf8, !PT ;  /* 0x0000000f0a0a7812 */ /* 0x000fca00078ef803 */
[----:B------:R2:W-:Y:S02]  /*0b80*/  BAR.SYNC.DEFER_BLOCKING R10, R10 ;  /* 0x0000000a0000731d */ /* 0x0005e40000010000 */
[----:B--2---:R-:W-:-:S04]  /*0b90*/  SHF.R.U32 R10, R10, 0x10, RZ ;  /* 0x000000100a0a7819 */ /* 0x004fc800000016ff */
[----:B01----:R-:W-:Y:S05]  /*0ba0*/  ENDCOLLECTIVE ;  /* 0x000000000000791b */ /* 0x003fea0003800000 */
.L_x_14:
[----:B------:R-:W-:Y:S05]  /*0bb0*/  BSYNC B0 ;  /* 0x0000000000007941 */ /* 0x000fea0003800000 */
.L_x_13:
[----:B------:R-:W-:Y:S05]  /*0bc0*/  BRA `(.L_x_15) ;  /* 0xfffffffc00487947 */ /* 0x000fea000383ffff */
.L_x_11:
[----:B------:R-:W-:Y:S01]  /*0bd0*/  BSSY B0, `(.L_x_16) ;  /* 0x000000a000007945 */ /* 0x000fe20003800000 */
[----:B------:R-:W-:Y:S01]  /*0be0*/  MOV R3, 0x0 ;  /* 0x0000000000037802 */ /* 0x000fe20000000f00 */
[----:B------:R-:W-:Y:S01]  /*0bf0*/  IMAD.MOV.U32 R10, RZ, RZ, 0x0 ;  /* 0x00000000ff0a7424 */ /* 0x000fe200078e00ff */
[----:B------:R-:W-:-:S07]  /*0c00*/  MOV R2, 0xffffffff ;  /* 0xffffffff00027802 */ /* 0x000fce0000000f00 */
[----:B01----:R-:W-:Y:S05]  /*0c10*/  WARPSYNC.COLLECTIVE.ALL `(.L_x_17) ;  /* 0x0000000000147948 */ /* 0x003fea0003c00000 */
[----:B------:R-:W-:-:S04]  /*0c20*/  SHF.L.U32 R10, R10, 0x10, RZ ;  /* 0x000000100a0a7819 */ /* 0x000fc800000006ff */
[----:B------:R-:W-:-:S05]  /*0c30*/  LOP3.LUT R10, R10, 0xf, R3, 0xf8, !PT ;  /* 0x0000000f0a0a7812 */ /* 0x000fca00078ef803 */
[----:B------:R2:W-:Y:S02]  /*0c40*/  BAR.SYNC.DEFER_BLOCKING R10, R10 ;  /* 0x0000000a0000731d */ /* 0x0005e40000010000 */
[----:B--2---:R-:W-:-:S04]  /*0c50*/  SHF.R.U32 R10, R10, 0x10, RZ ;  /* 0x000000100a0a7819 */ /* 0x004fc800000016ff */
[----:B01----:R-:W-:Y:S05]  /*0c60*/  ENDCOLLECTIVE ;  /* 0x000000000000791b */ /* 0x003fea0003800000 */
.L_x_17:
[----:B------:R-:W-:Y:S05]  /*0c70*/  BSYNC B0 ;  /* 0x0000000000007941 */ /* 0x000fea0003800000 */
.L_x_16:
[----:B------:R-:W-:Y:S05]  /*0c80*/  BRA `(.L_x_18) ;  /* 0xfffffffc008c7947 */ /* 0x000fea000383ffff */
.L_x_19:
[----:B------:R-:W-:-:S00]  /*0c90*/  BRA `(.L_x_19) ;  /* 0xfffffffc00fc7947 */ /* 0x000fc0000383ffff */
[----:B------:R-:W-:-:S00]  /*0ca0*/  NOP ;  /* 0x0000000000007918 */ /* 0x000fc00000000000 */
        /* <DEDUP_REMOVED lines=13> */
.L_x_20:


//--------------------- .nv.shared._Z6kernelPfS_S_ii --------------------------
	.section	.nv.shared._Z6kernelPfS_S_ii,"aw",@nobits
	.sectionflags	@""
	.align	4
.nv.shared._Z6kernelPfS_S_ii:
	.zero		5120


//--------------------- .nv.shared.reserved.0     --------------------------
	.section	.nv.shared.reserved.0,"aw",@nobits
	.weak		__nv_reservedSMEM_offset_0_alias
	.size		__nv_reservedSMEM_offset_0_alias, 0, 64
	.other		__nv_reservedSMEM_offset_0_alias,@"STO_CUDA_RESERVED_SHARED STV_DEFAULT"
__nv_reservedSMEM_offset_0_alias:
	.zero		0
	.zero		64


//--------------------- .nv.constant0._Z6kernelPfS_S_ii --------------------------
	.section	.nv.constant0._Z6kernelPfS_S_ii,"a",@progbits
	.sectionflags	@""
	.align	4
.nv.constant0._Z6kernelPfS_S_ii:
	.zero		928


//--------------------- SYMBOLS --------------------------

	.type		.nv.reservedSmem.offset0,@object
	.size		.nv.reservedSmem.offset0,0x4
	.type		.nv.reservedSmem.cap,@object
	.size		.nv.reservedSmem.cap,0x4
